//
// Generated by NVIDIA NVVM Compiler
//
// Compiler Build ID: CL-36424714
// Cuda compilation tools, release 13.0, V13.0.88
// Based on NVVM 20.0.0
//

.version 9.0
.target sm_100
.address_size 64

	// .globl	_Z16initialize_arrayPii

.visible .entry _Z16initialize_arrayPii(
	.param .u64 .ptr .align 1 _Z16initialize_arrayPii_param_0,
	.param .u32 _Z16initialize_arrayPii_param_1
)
{
	.reg .pred 	%p<2>;
	.reg .b32 	%r<6>;
	.reg .b64 	%rd<5>;

	ld.param.u64 	%rd1, [_Z16initialize_arrayPii_param_0];
	ld.param.u32 	%r2, [_Z16initialize_arrayPii_param_1];
	mov.u32 	%r3, %ctaid.x;
	mov.u32 	%r4, %ntid.x;
	mov.u32 	%r5, %tid.x;
	mad.lo.s32 	%r1, %r3, %r4, %r5;
	setp.ge.s32 	%p1, %r1, %r2;
	@%p1 bra 	$L__BB0_2;
	cvta.to.global.u64 	%rd2, %rd1;
	mul.wide.s32 	%rd3, %r1, 4;
	add.s64 	%rd4, %rd2, %rd3;
	st.global.u32 	[%rd4], %r1;
$L__BB0_2:
	ret;

}


// ===== COMPILED SASS (sm_100) =====

	.target	sm_100

	.elftype	@"ET_EXEC"


//--------------------- .note.nv.tkinfo           --------------------------
	.section	.note.nv.tkinfo,"",@"SHT_NOTE"
	.sectionflags	@"SHF_NOTE_NV_TKINFO"
	.tkinfo
        /*0018*/ 	.word	0x00000002
        /*0030*/ 	.string	""
        /*0030*/ 	.string	"ptxas"
        /*0030*/ 	.string	"Cuda compilation tools, release 13.0, V13.0.88"
        /*0030*/ 	.string	"Build cuda_13.0.r13.0/compiler.36424714_0"
        /*0030*/ 	.string	"-arch sm_100 -m 64 "



//--------------------- .note.nv.cuinfo           --------------------------
	.section	.note.nv.cuinfo,"",@"SHT_NOTE"
	.sectionflags	@"SHF_NOTE_NV_CUINFO"
        /*0018*/ 	.short	0x0002
        /*001a*/ 	.short	0x0064
        /*001c*/ 	.short	0x0082
	.zero		2


//--------------------- .nv.info                  --------------------------
	.section	.nv.info,"",@"SHT_CUDA_INFO"
	.align	4


	//----- nvinfo : EIATTR_REGCOUNT
	.align		4
        /*0000*/ 	.byte	0x04, 0x2f
        /*0002*/ 	.short	(.L_1 - .L_0)
	.align		4
.L_0:
        /*0004*/ 	.word	index@(_Z16initialize_arrayPii)
        /*0008*/ 	.word	0x00000008


	//----- nvinfo : EIATTR_FRAME_SIZE
	.align		4
.L_1:
        /*000c*/ 	.byte	0x04, 0x11
        /*000e*/ 	.short	(.L_3 - .L_2)
	.align		4
.L_2:
        /*0010*/ 	.word	index@(_Z16initialize_arrayPii)
        /*0014*/ 	.word	0x00000000


	//----- nvinfo : EIATTR_MIN_STACK_SIZE
	.align		4
.L_3:
        /*0018*/ 	.byte	0x04, 0x12
        /*001a*/ 	.short	(.L_5 - .L_4)
	.align		4
.L_4:
        /*001c*/ 	.word	index@(_Z16initialize_arrayPii)
        /*0020*/ 	.word	0x00000000
.L_5:


//--------------------- .nv.compat                --------------------------
	.section	.nv.compat,"",@"SHT_CUDA_COMPAT_INFO"
	.align	4
        /*0000*/ 	.byte	0x02, 0x09, 0x00, 0x00, 0x02, 0x02, 0x01, 0x00, 0x02, 0x05, 0x05, 0x00, 0x03, 0x07, 0x01, 0x01
        /*0010*/ 	.byte	0x02, 0x03, 0x00, 0x00, 0x02, 0x06, 0x01, 0x00, 0x04, 0x0b, 0x08, 0x00, 0x09, 0x00, 0x00, 0x00
        /*0020*/ 	.byte	0x00, 0x00, 0x00, 0x00


//--------------------- .nv.info._Z16initialize_arrayPii --------------------------
	.section	.nv.info._Z16initialize_arrayPii,"",@"SHT_CUDA_INFO"
	.sectionflags	@""
	.align	4


	//----- nvinfo : EIATTR_CUDA_API_VERSION
	.align		4
        /*0000*/ 	.byte	0x04, 0x37
        /*0002*/ 	.short	(.L_7 - .L_6)
.L_6:
        /*0004*/ 	.word	0x00000082


	//----- nvinfo : EIATTR_KPARAM_INFO
	.align		4
.L_7:
        /*0008*/ 	.byte	0x04, 0x17
        /*000a*/ 	.short	(.L_9 - .L_8)
.L_8:
        /*000c*/ 	.word	0x00000000
        /*0010*/ 	.short	0x0001
        /*0012*/ 	.short	0x0008
        /*0014*/ 	.byte	0x00, 0xf0, 0x11, 0x00


	//----- nvinfo : EIATTR_KPARAM_INFO
	.align		4
.L_9:
        /*0018*/ 	.byte	0x04, 0x17
        /*001a*/ 	.short	(.L_11 - .L_10)
.L_10:
        /*001c*/ 	.word	0x00000000
        /*0020*/ 	.short	0x0000
        /*0022*/ 	.short	0x0000
        /*0024*/ 	.byte	0x00, 0xf5, 0x21, 0x00


	//----- nvinfo : EIATTR_SPARSE_MMA_MASK
	.align		4
.L_11:
        /*0028*/ 	.byte	0x03, 0x50
        /*002a*/ 	.short	0x0000


	//----- nvinfo : EIATTR_MAXREG_COUNT
	.align		4
        /*002c*/ 	.byte	0x03, 0x1b
        /*002e*/ 	.short	0x00ff


	//----- nvinfo : EIATTR_MERCURY_ISA_VERSION
	.align		4
        /*0030*/ 	.byte	0x03, 0x5f
        /*0032*/ 	.short	0x0101


	//----- nvinfo : EIATTR_VRC_CTA_INIT_COUNT
	.align		4
        /*0034*/ 	.byte	0x02, 0x4a
	.zero		1
	.zero		1


	//----- nvinfo : EIATTR_EXIT_INSTR_OFFSETS
	.align		4
        /*0038*/ 	.byte	0x04, 0x1c
        /*003a*/ 	.short	(.L_13 - .L_12)


	//   ....[0]....
.L_12:
        /*003c*/ 	.word	0x00000070


	//   ....[1]....
        /*0040*/ 	.word	0x000000c0


	//----- nvinfo : EIATTR_CBANK_PARAM_SIZE
	.align		4
.L_13:
        /*0044*/ 	.byte	0x03, 0x19
        /*0046*/ 	.short	0x000c


	//----- nvinfo : EIATTR_PARAM_CBANK
	.align		4
        /*0048*/ 	.byte	0x04, 0x0a
        /*004a*/ 	.short	(.L_15 - .L_14)
	.align		4
.L_14:
        /*004c*/ 	.word	index@(.nv.constant0._Z16initialize_arrayPii)
        /*0050*/ 	.short	0x0380
        /*0052*/ 	.short	0x000c


	//----- nvinfo : EIATTR_SW_WAR
	.align		4
.L_15:
        /*0054*/ 	.byte	0x04, 0x36
        /*0056*/ 	.short	(.L_17 - .L_16)
.L_16:
        /*0058*/ 	.word	0x00000008
.L_17:


//--------------------- .nv.callgraph             --------------------------
	.section	.nv.callgraph,"",@"SHT_CUDA_CALLGRAPH"
	.align	4
	.sectionentsize	8
	.align		4
        /*0000*/ 	.word	0x00000000
	.align		4
        /*0004*/ 	.word	0xffffffff
	.align		4
        /*0008*/ 	.word	0x00000000
	.align		4
        /*000c*/ 	.word	0xfffffffe
	.align		4
        /*0010*/ 	.word	0x00000000
	.align		4
        /*0014*/ 	.word	0xfffffffd
	.align		4
        /*0018*/ 	.word	0x00000000
	.align		4
        /*001c*/ 	.word	0xfffffffc


//--------------------- .text._Z16initialize_arrayPii --------------------------
	.section	.text._Z16initialize_arrayPii,"ax",@progbits
	.align	128
        .global         _Z16initialize_arrayPii
        .type           _Z16initialize_arrayPii,@function
        .size           _Z16initialize_arrayPii,(.L_x_1 - _Z16initialize_arrayPii)
        .other          _Z16initialize_arrayPii,@"STO_CUDA_ENTRY STV_DEFAULT"
_Z16initialize_arrayPii:
.text._Z16initialize_arrayPii:
[----:B------:R-:W-:Y:S01]  /*0000*/  LDC R1, c[0x0][0x37c] ;  /* 0x0000df00ff017b82 */ /* 0x000fe20000000800 */
[----:B------:R-:W0:Y:S07]  /*0010*/  S2R R0, SR_TID.X ;  /* 0x0000000000007919 */ /* 0x000e2e0000002100 */
[----:B------:R-:W0:Y:S01]  /*0020*/  S2UR UR4, SR_CTAID.X ;  /* 0x00000000000479c3 */ /* 0x000e220000002500 */
[----:B------:R-:W1:Y:S07]  /*0030*/  LDCU UR5, c[0x0][0x388] ;  /* 0x00007100ff0577ac */ /* 0x000e6e0008000800 */
[----:B------:R-:W0:Y:S02]  /*0040*/  LDC R5, c[0x0][0x360] ;  /* 0x0000d800ff057b82 */ /* 0x000e240000000800 */
[----:B0-----:R-:W-:-:S05]  /*0050*/  IMAD R5, R5, UR4, R0 ;  /* 0x0000000405057c24 */ /* 0x001fca000f8e0200 */
[----:B-1----:R-:W-:-:S13]  /*0060*/  ISETP.GE.AND P0, PT, R5, UR5, PT ;  /* 0x0000000505007c0c */ /* 0x002fda000bf06270 */
[----:B------:R-:W-:Y:S05]  /*0070*/  @P0 EXIT ;  /* 0x000000000000094d */ /* 0x000fea0003800000 */
[----:B------:R-:W0:Y:S01]  /*0080*/  LDC.64 R2, c[0x0][0x380] ;  /* 0x0000e000ff027b82 */ /* 0x000e220000000a00 */
[----:B------:R-:W1:Y:S01]  /*0090*/  LDCU.64 UR4, c[0x0][0x358] ;  /* 0x00006b00ff0477ac */ /* 0x000e620008000a00 */
[----:B0-----:R-:W-:-:S05]  /*00a0*/  IMAD.WIDE R2, R5, 0x4, R2 ;  /* 0x0000000405027825 */ /* 0x001fca00078e0202 */
[----:B-1----:R-:W-:Y:S01]  /*00b0*/  STG.E desc[UR4][R2.64], R5 ;  /* 0x0000000502007986 */ /* 0x002fe2000c101904 */
[----:B------:R-:W-:Y:S05]  /*00c0*/  EXIT ;  /* 0x000000000000794d */ /* 0x000fea0003800000 */
.L_x_0:
[----:B------:R-:W-:-:S00]  /*00d0*/  BRA `(.L_x_0) ;  /* 0xfffffffc00fc7947 */ /* 0x000fc0000383ffff */
[----:B------:R-:W-:-:S00]  /*00e0*/  NOP ;  /* 0x0000000000007918 */ /* 0x000fc00000000000 */
        /* <DEDUP_REMOVED lines=9> */
.L_x_1:


//--------------------- .nv.shared.reserved.0     --------------------------
	.section	.nv.shared.reserved.0,"aw",@nobits
	.weak		__nv_reservedSMEM_offset_0_alias
	.size		__nv_reservedSMEM_offset_0_alias, 0, 64
	.other		__nv_reservedSMEM_offset_0_alias,@"STO_CUDA_RESERVED_SHARED STV_DEFAULT"
__nv_reservedSMEM_offset_0_alias:
	.zero		0
	.zero		64


//--------------------- .nv.constant0._Z16initialize_arrayPii --------------------------
	.section	.nv.constant0._Z16initialize_arrayPii,"a",@progbits
	.sectionflags	@""
	.align	4
.nv.constant0._Z16initialize_arrayPii:
	.zero		908


//--------------------- SYMBOLS --------------------------

	.type		.nv.reservedSmem.offset0,@object
	.size		.nv.reservedSmem.offset0,0x4
